	.headerflags	@"EF_CUDA_TEXMODE_UNIFIED EF_CUDA_64BIT_ADDRESS EF_CUDA_ACCELERATORS EF_CUDA_SM90 EF_CUDA_VIRTUAL_SM(EF_CUDA_SM90)"
	.elftype	@"ET_EXEC"


//--------------------- .nv.info                  --------------------------
	.section	.nv.info,"",@"SHT_CUDA_INFO"
	.align	4


	//----- nvinfo : EIATTR_REGCOUNT
	.align		4
        /*0000*/ 	.byte	0x04, 0x2f
        /*0002*/ 	.short	(.L_3 - .L_2)
	.align		4
.L_2:
        /*0004*/ 	.word	index@(triton_poi_fused__native_batch_norm_legit_no_training_relu_10)
        /*0008*/ 	.word	0x00000020


	//----- nvinfo : EIATTR_MIN_STACK_SIZE
	.align		4
.L_3:
        /*000c*/ 	.byte	0x04, 0x12
        /*000e*/ 	.short	(.L_5 - .L_4)
	.align		4
.L_4:
        /*0010*/ 	.word	index@(triton_poi_fused__native_batch_norm_legit_no_training_relu_10)
        /*0014*/ 	.word	0x00000000


	//----- nvinfo : EIATTR_FRAME_SIZE
	.align		4
.L_5:
        /*0018*/ 	.byte	0x04, 0x11
        /*001a*/ 	.short	(.L_7 - .L_6)
	.align		4
.L_6:
        /*001c*/ 	.word	index@(triton_poi_fused__native_batch_norm_legit_no_training_relu_10)
        /*0020*/ 	.word	0x00000000


	//----- nvinfo : EIATTR_MIN_STACK_SIZE
	.align		4
.L_7:
        /*0024*/ 	.byte	0x04, 0x12
        /*0026*/ 	.short	(.L_9 - .L_8)
	.align		4
.L_8:
        /*0028*/ 	.word	index@(triton_poi_fused__native_batch_norm_legit_no_training_relu_10)
        /*002c*/ 	.word	0x00000000
.L_9:


//--------------------- .nv.info.triton_poi_fused__native_batch_norm_legit_no_training_relu_10 --------------------------
	.section	.nv.info.triton_poi_fused__native_batch_norm_legit_no_training_relu_10,"",@"SHT_CUDA_INFO"
	.sectionflags	@""
	.align	4


	//----- nvinfo : EIATTR_CUDA_API_VERSION
	.align		4
        /*0000*/ 	.byte	0x04, 0x37
        /*0002*/ 	.short	(.L_11 - .L_10)
.L_10:
        /*0004*/ 	.word	0x0000007c


	//----- nvinfo : EIATTR_KPARAM_INFO
	.align		4
.L_11:
        /*0008*/ 	.byte	0x04, 0x17
        /*000a*/ 	.short	(.L_13 - .L_12)
.L_12:
        /*000c*/ 	.word	0x00000000
        /*0010*/ 	.short	0x0007
        /*0012*/ 	.short	0x0034
        /*0014*/ 	.byte	0x00, 0xf0, 0x11, 0x00


	//----- nvinfo : EIATTR_KPARAM_INFO
	.align		4
.L_13:
        /*0018*/ 	.byte	0x04, 0x17
        /*001a*/ 	.short	(.L_15 - .L_14)
.L_14:
        /*001c*/ 	.word	0x00000000
        /*0020*/ 	.short	0x0006
        /*0022*/ 	.short	0x0030
        /*0024*/ 	.byte	0x00, 0xf0, 0x11, 0x00


	//----- nvinfo : EIATTR_KPARAM_INFO
	.align		4
.L_15:
        /*0028*/ 	.byte	0x04, 0x17
        /*002a*/ 	.short	(.L_17 - .L_16)
.L_16:
        /*002c*/ 	.word	0x00000000
        /*0030*/ 	.short	0x0005
        /*0032*/ 	.short	0x0028
        /*0034*/ 	.byte	0x00, 0xf4, 0x21, 0x00


	//----- nvinfo : EIATTR_KPARAM_INFO
	.align		4
.L_17:
        /*0038*/ 	.byte	0x04, 0x17
        /*003a*/ 	.short	(.L_19 - .L_18)
.L_18:
        /*003c*/ 	.word	0x00000000
        /*0040*/ 	.short	0x0004
        /*0042*/ 	.short	0x0020
        /*0044*/ 	.byte	0x00, 0xf4, 0x21, 0x00


	//----- nvinfo : EIATTR_KPARAM_INFO
	.align		4
.L_19:
        /*0048*/ 	.byte	0x04, 0x17
        /*004a*/ 	.short	(.L_21 - .L_20)
.L_20:
        /*004c*/ 	.word	0x00000000
        /*0050*/ 	.short	0x0003
        /*0052*/ 	.short	0x0018
        /*0054*/ 	.byte	0x00, 0xf4, 0x21, 0x00


	//----- nvinfo : EIATTR_KPARAM_INFO
	.align		4
.L_21:
        /*0058*/ 	.byte	0x04, 0x17
        /*005a*/ 	.short	(.L_23 - .L_22)
.L_22:
        /*005c*/ 	.word	0x00000000
        /*0060*/ 	.short	0x0002
        /*0062*/ 	.short	0x0010
        /*0064*/ 	.byte	0x00, 0xf4, 0x21, 0x00


	//----- nvinfo : EIATTR_KPARAM_INFO
	.align		4
.L_23:
        /*0068*/ 	.byte	0x04, 0x17
        /*006a*/ 	.short	(.L_25 - .L_24)
.L_24:
        /*006c*/ 	.word	0x00000000
        /*0070*/ 	.short	0x0001
        /*0072*/ 	.short	0x0008
        /*0074*/ 	.byte	0x00, 0xf4, 0x21, 0x00


	//----- nvinfo : EIATTR_KPARAM_INFO
	.align		4
.L_25:
        /*0078*/ 	.byte	0x04, 0x17
        /*007a*/ 	.short	(.L_27 - .L_26)
.L_26:
        /*007c*/ 	.word	0x00000000
        /*0080*/ 	.short	0x0000
        /*0082*/ 	.short	0x0000
        /*0084*/ 	.byte	0x00, 0xf4, 0x21, 0x00


	//----- nvinfo : EIATTR_SPARSE_MMA_MASK
	.align		4
.L_27:
        /*0088*/ 	.byte	0x03, 0x50
        /*008a*/ 	.short	0x0000


	//----- nvinfo : EIATTR_MAXREG_COUNT
	.align		4
        /*008c*/ 	.byte	0x03, 0x1b
        /*008e*/ 	.short	0x00ff


	//----- nvinfo : EIATTR_EXIT_INSTR_OFFSETS
	.align		4
        /*0090*/ 	.byte	0x04, 0x1c
        /*0092*/ 	.short	(.L_29 - .L_28)


	//   ....[0]....
.L_28:
        /*0094*/ 	.word	0x000007a0


	//   ....[1]....
        /*0098*/ 	.word	0x000007c0


	//----- nvinfo : EIATTR_REQNTID
	.align		4
.L_29:
        /*009c*/ 	.byte	0x04, 0x10
        /*009e*/ 	.short	(.L_31 - .L_30)
.L_30:
        /*00a0*/ 	.word	0x00000080
        /*00a4*/ 	.word	0x00000001
        /*00a8*/ 	.word	0x00000001


	//----- nvinfo : EIATTR_CBANK_PARAM_SIZE
	.align		4
.L_31:
        /*00ac*/ 	.byte	0x03, 0x19
        /*00ae*/ 	.short	0x0038


	//----- nvinfo : EIATTR_PARAM_CBANK
	.align		4
        /*00b0*/ 	.byte	0x04, 0x0a
        /*00b2*/ 	.short	(.L_33 - .L_32)
	.align		4
.L_32:
        /*00b4*/ 	.word	index@(.nv.constant0.triton_poi_fused__native_batch_norm_legit_no_training_relu_10)
        /*00b8*/ 	.short	0x0210
        /*00ba*/ 	.short	0x0038


	//----- nvinfo : EIATTR_SW_WAR
	.align		4
.L_33:
        /*00bc*/ 	.byte	0x04, 0x36
        /*00be*/ 	.short	(.L_35 - .L_34)
.L_34:
        /*00c0*/ 	.word	0x00000008
.L_35:


//--------------------- .nv.callgraph             --------------------------
	.section	.nv.callgraph,"",@"SHT_CUDA_CALLGRAPH"
	.align	4
	.sectionentsize	8
	.align		4
        /*0000*/ 	.word	0x00000000
	.align		4
        /*0004*/ 	.word	0xffffffff
	.align		4
        /*0008*/ 	.word	0x00000000
	.align		4
        /*000c*/ 	.word	0xfffffffe
	.align		4
        /*0010*/ 	.word	0x00000000
	.align		4
        /*0014*/ 	.word	0xfffffffd
	.align		4
        /*0018*/ 	.word	0x00000000
	.align		4
        /*001c*/ 	.word	0xfffffffc


//--------------------- .nv.constant4             --------------------------
	.section	.nv.constant4,"a",@progbits
	.align	8
	.align		8
.nv.constant4:
        /*0000*/ 	.dword	_$_str
	.align		8
        /*0008*/ 	.dword	_$_str_$_2


//--------------------- .text.triton_poi_fused__native_batch_norm_legit_no_training_relu_10 --------------------------
	.section	.text.triton_poi_fused__native_batch_norm_legit_no_training_relu_10,"ax",@progbits
	.align	128
        .global         triton_poi_fused__native_batch_norm_legit_no_training_relu_10
        .type           triton_poi_fused__native_batch_norm_legit_no_training_relu_10,@function
        .size           triton_poi_fused__native_batch_norm_legit_no_training_relu_10,(.L_x_1 - triton_poi_fused__native_batch_norm_legit_no_training_relu_10)
        .other          triton_poi_fused__native_batch_norm_legit_no_training_relu_10,@"STO_CUDA_ENTRY STV_DEFAULT"
triton_poi_fused__native_batch_norm_legit_no_training_relu_10:
.text.triton_poi_fused__native_batch_norm_legit_no_training_relu_10:
[----:B------:R-:W0:Y:S01]  /*0000*/  LDC R1, c[0x0][0x28] ;  /* 0x00000a00ff017b82 */ /* 0x000e220000000800 */
[----:B------:R-:W1:Y:S07]  /*0010*/  S2R R4, SR_CTAID.Y ;  /* 0x0000000000047919 */ /* 0x000e6e0000002600 */
[----:B------:R-:W2:Y:S01]  /*0020*/  LDC.64 R2, c[0x0][0x220] ;  /* 0x00008800ff027b82 */ /* 0x000ea20000000a00 */
[----:B------:R-:W-:Y:S01]  /*0030*/  HFMA2.MMA R23, -RZ, RZ, 0, 0 ;  /* 0x00000000ff177435 */ /* 0x000fe200000001ff */
[----:B------:R-:W-:Y:S01]  /*0040*/  ULDC.64 UR4, c[0x0][0x208] ;  /* 0x0000820000047ab9 */ /* 0x000fe20000000a00 */
[----:B------:R-:W3:Y:S01]  /*0050*/  S2R R5, SR_TID.X ;  /* 0x0000000000057919 */ /* 0x000ee20000002100 */
[----:B------:R-:W4:Y:S04]  /*0060*/  S2R R21, SR_CTAID.X ;  /* 0x0000000000157919 */ /* 0x000f280000002500 */
[----:B------:R-:W5:Y:S01]  /*0070*/  LDC.64 R6, c[0x0][0x210] ;  /* 0x00008400ff067b82 */ /* 0x000f620000000a00 */
[----:B------:R-:W-:-:S07]  /*0080*/  CS2R R16, SRZ ;  /* 0x0000000000107805 */ /* 0x000fce000001ff00 */
[----:B------:R-:W5:Y:S01]  /*0090*/  LDC.64 R8, c[0x0][0x218] ;  /* 0x00008600ff087b82 */ /* 0x000f620000000a00 */
[----:B-1----:R-:W-:Y:S02]  /*00a0*/  SHF.R.S32.HI R0, RZ, 0x1f, R4 ;  /* 0x0000001fff007819 */ /* 0x002fe40000011404 */
[----:B------:R-:W-:Y:S02]  /*00b0*/  ISETP.GE.AND P2, PT, R4, 0x100, PT ;  /* 0x000001000400780c */ /* 0x000fe40003f46270 */
[----:B------:R-:W-:-:S04]  /*00c0*/  LEA.HI R18, R0, R4, RZ, 0x6 ;  /* 0x0000000400127211 */ /* 0x000fc800078f30ff */
[----:B------:R-:W-:-:S04]  /*00d0*/  LOP3.LUT R19, R18, 0xffffffc0, RZ, 0xc0, !PT ;  /* 0xffffffc012137812 */ /* 0x000fc800078ec0ff */
[----:B------:R-:W-:-:S05]  /*00e0*/  IADD3 R19, -R19, R4, RZ ;  /* 0x0000000413137210 */ /* 0x000fca0007ffe1ff */
[----:B--2---:R-:W-:-:S05]  /*00f0*/  IMAD.WIDE R2, R19, 0x4, R2 ;  /* 0x0000000413027825 */ /* 0x004fca00078e0202 */
[----:B------:R5:W2:Y:S01]  /*0100*/  @!P2 LDG.E.EL R23, desc[UR4][R2.64] ;  /* 0x000000040217a981 */ /* 0x000aa2000c2e1900 */
[----:B---3--:R-:W-:Y:S01]  /*0110*/  SHF.L.U32 R0, R5, 0x2, RZ ;  /* 0x0000000205007819 */ /* 0x008fe200000006ff */
[----:B------:R-:W-:Y:S01]  /*0120*/  HFMA2.MMA R20, -RZ, RZ, 0, 0 ;  /* 0x00000000ff147435 */ /* 0x000fe200000001ff */
[----:B------:R-:W-:Y:S02]  /*0130*/  SHF.R.S32.HI R18, RZ, 0x6, R18 ;  /* 0x00000006ff127819 */ /* 0x000fe40000011412 */
[----:B------:R-:W-:Y:S02]  /*0140*/  LOP3.LUT R0, R0, 0x1fc, RZ, 0xc0, !PT ;  /* 0x000001fc00007812 */ /* 0x000fe400078ec0ff */
[----:B------:R-:W-:-:S03]  /*0150*/  LEA R4, R18, R19, 0x10 ;  /* 0x0000001312047211 */ /* 0x000fc600078e80ff */
[----:B----4-:R-:W-:Y:S01]  /*0160*/  IMAD R21, R21, 0x400, R0 ;  /* 0x0000040015157824 */ /* 0x010fe200078e0200 */
[----:B------:R-:W-:-:S03]  /*0170*/  MOV R0, RZ ;  /* 0x000000ff00007202 */ /* 0x000fc60000000f00 */
[C---:B------:R-:W-:Y:S01]  /*0180*/  IMAD R29, R21.reuse, 0x40, R4 ;  /* 0x00000040151d7824 */ /* 0x040fe200078e0204 */
[----:B------:R-:W-:Y:S01]  /*0190*/  ISETP.LT.AND P1, PT, R21, 0x400, !P2 ;  /* 0x000004001500780c */ /* 0x000fe20005721270 */
[----:B------:R-:W1:Y:S01]  /*01a0*/  LDC.64 R4, c[0x0][0x230] ;  /* 0x00008c00ff047b82 */ /* 0x000e620000000a00 */
[----:B------:R-:W-:Y:S01]  /*01b0*/  IADD3 R22, R21, 0x200, RZ ;  /* 0x0000020015167810 */ /* 0x000fe20007ffe0ff */
[C-C-:B-----5:R-:W-:Y:S01]  /*01c0*/  IMAD.WIDE R2, R29.reuse, 0x4, R6.reuse ;  /* 0x000000041d027825 */ /* 0x160fe200078e0206 */
[----:B------:R-:W-:Y:S02]  /*01d0*/  IADD3 R13, R29, 0x80, RZ ;  /* 0x000000801d0d7810 */ /* 0x000fe40007ffe0ff */
[----:B------:R-:W-:Y:S01]  /*01e0*/  IADD3 R11, R29, 0x40, RZ ;  /* 0x000000401d0b7810 */ /* 0x000fe20007ffe0ff */
[----:B------:R-:W-:Y:S02]  /*01f0*/  VIADD R25, R29, 0xc0 ;  /* 0x000000c01d197836 */ /* 0x000fe40000000000 */
[----:B------:R-:W-:-:S04]  /*0200*/  IMAD.WIDE R12, R13, 0x4, R6 ;  /* 0x000000040d0c7825 */ /* 0x000fc800078e0206 */
[----:B------:R3:W4:Y:S01]  /*0210*/  @P1 LDG.E.EL R16, desc[UR4][R2.64] ;  /* 0x0000000402101981 */ /* 0x000722000c2e1900 */
[----:B------:R-:W-:Y:S01]  /*0220*/  ISETP.LT.AND P0, PT, R22, 0x400, !P2 ;  /* 0x000004001600780c */ /* 0x000fe20005701270 */
[--C-:B------:R-:W-:Y:S01]  /*0230*/  IMAD.WIDE R10, R11, 0x4, R6.reuse ;  /* 0x000000040b0a7825 */ /* 0x100fe200078e0206 */
[----:B------:R-:W-:Y:S01]  /*0240*/  IADD3 R28, R29, 0x8000, RZ ;  /* 0x000080001d1c7810 */ /* 0x000fe20007ffe0ff */
[----:B------:R5:W4:Y:S01]  /*0250*/  @P1 LDG.E.EL R20, desc[UR4][R12.64] ;  /* 0x000000040c141981 */ /* 0x000b22000c2e1900 */
[----:B------:R-:W-:Y:S01]  /*0260*/  IADD3 R15, R29, 0x80c0, RZ ;  /* 0x000080c01d0f7810 */ /* 0x000fe20007ffe0ff */
[----:B------:R-:W-:Y:S01]  /*0270*/  IMAD.WIDE R24, R25, 0x4, R6 ;  /* 0x0000000419187825 */ /* 0x000fe200078e0206 */
[----:B------:R-:W-:Y:S01]  /*0280*/  CS2R R26, SRZ ;  /* 0x00000000001a7805 */ /* 0x000fe2000001ff00 */
[----:B------:R5:W4:Y:S01]  /*0290*/  @P1 LDG.E.EL R0, desc[UR4][R10.64] ;  /* 0x000000040a001981 */ /* 0x000b22000c2e1900 */
[----:B---3--:R-:W3:Y:S01]  /*02a0*/  LDC.64 R2, c[0x0][0x228] ;  /* 0x00008a00ff027b82 */ /* 0x008ee20000000a00 */
[----:B-----5:R-:W-:Y:S01]  /*02b0*/  VIADD R13, R29, 0x8040 ;  /* 0x000080401d0d7836 */ /* 0x020fe20000000000 */
[----:B------:R-:W-:Y:S01]  /*02c0*/  IADD3 R29, R29, 0x8080, RZ ;  /* 0x000080801d1d7810 */ /* 0x000fe20007ffe0ff */
[----:B------:R5:W4:Y:S01]  /*02d0*/  @P1 LDG.E.EL R17, desc[UR4][R24.64] ;  /* 0x0000000418111981 */ /* 0x000b22000c2e1900 */
[----:B0-----:R-:W-:-:S04]  /*02e0*/  IMAD.WIDE R8, R19, 0x4, R8 ;  /* 0x0000000413087825 */ /* 0x001fc800078e0208 */
[--C-:B------:R-:W-:Y:S01]  /*02f0*/  IMAD.WIDE R10, R28, 0x4, R6.reuse ;  /* 0x000000041c0a7825 */ /* 0x100fe200078e0206 */
[----:B------:R-:W-:Y:S01]  /*0300*/  MOV R28, RZ ;  /* 0x000000ff001c7202 */ /* 0x000fe20000000f00 */
[----:B------:R-:W4:Y:S02]  /*0310*/  @!P2 LDG.E.EL R27, desc[UR4][R8.64] ;  /* 0x00000004081ba981 */ /* 0x000f24000c2e1900 */
[----:B------:R-:W-:Y:S01]  /*0320*/  IMAD.WIDE R14, R15, 0x4, R6 ;  /* 0x000000040f0e7825 */ /* 0x000fe200078e0206 */
[----:B-----5:R-:W-:-:S03]  /*0330*/  CS2R R24, SRZ ;  /* 0x0000000000187805 */ /* 0x020fc6000001ff00 */
[--C-:B------:R-:W-:Y:S01]  /*0340*/  IMAD.WIDE R12, R13, 0x4, R6.reuse ;  /* 0x000000040d0c7825 */ /* 0x100fe200078e0206 */
[----:B------:R0:W5:Y:S03]  /*0350*/  @P0 LDG.E.EL R26, desc[UR4][R14.64] ;  /* 0x000000040e1a0981 */ /* 0x000166000c2e1900 */
[----:B------:R-:W-:Y:S01]  /*0360*/  IMAD.WIDE R6, R29, 0x4, R6 ;  /* 0x000000041d067825 */ /* 0x000fe200078e0206 */
[----:B------:R-:W5:Y:S03]  /*0370*/  @P0 LDG.E.EL R28, desc[UR4][R12.64] ;  /* 0x000000040c1c0981 */ /* 0x000f66000c2e1900 */
[----:B---3--:R-:W-:Y:S01]  /*0380*/  IMAD.WIDE R2, R19, 0x4, R2 ;  /* 0x0000000413027825 */ /* 0x008fe200078e0202 */
[----:B------:R3:W5:Y:S01]  /*0390*/  @P0 LDG.E.EL R25, desc[UR4][R6.64] ;  /* 0x0000000406190981 */ /* 0x000762000c2e1900 */
[----:B0-----:R-:W-:-:S02]  /*03a0*/  CS2R R14, SRZ ;  /* 0x00000000000e7805 */ /* 0x001fc4000001ff00 */
[----:B-1----:R-:W-:Y:S01]  /*03b0*/  IMAD.WIDE R4, R19, 0x4, R4 ;  /* 0x0000000413047825 */ /* 0x002fe200078e0204 */
[----:B------:R-:W5:Y:S04]  /*03c0*/  @P0 LDG.E.EL R24, desc[UR4][R10.64] ;  /* 0x000000040a180981 */ /* 0x000f68000c2e1900 */
[----:B------:R0:W5:Y:S04]  /*03d0*/  @!P2 LDG.E.EL R15, desc[UR4][R2.64] ;  /* 0x00000004020fa981 */ /* 0x000168000c2e1900 */
[----:B------:R4:W5:Y:S01]  /*03e0*/  @!P2 LDG.E.EL R14, desc[UR4][R4.64] ;  /* 0x00000004040ea981 */ /* 0x000962000c2e1900 */
[----:B---3--:R-:W-:Y:S01]  /*03f0*/  HFMA2.MMA R7, -RZ, RZ, 1.625, 0 ;  /* 0x3e800000ff077435 */ /* 0x008fe200000001ff */
[----:B0-----:R-:W0:Y:S01]  /*0400*/  LDC.64 R2, c[0x0][0x238] ;  /* 0x00008e00ff027b82 */ /* 0x001e220000000a00 */
[----:B------:R-:W-:-:S05]  /*0410*/  IMAD R9, R18, 0x100, R19 ;  /* 0x0000010012097824 */ /* 0x000fca00078e0213 */
[----:B------:R-:W-:-:S04]  /*0420*/  SHF.L.U32 R9, R9, 0xa, RZ ;  /* 0x0000000a09097819 */ /* 0x000fc800000006ff */
[----:B------:R-:W-:Y:S02]  /*0430*/  IADD3 R21, R21, R9, RZ ;  /* 0x0000000915157210 */ /* 0x000fe40007ffe0ff */
[----:B------:R-:W-:Y:S01]  /*0440*/  IADD3 R9, R22, R9, RZ ;  /* 0x0000000916097210 */ /* 0x000fe20007ffe0ff */
[----:B--2---:R-:W-:-:S04]  /*0450*/  FADD R23, R23, 9.9999997473787516356e-06 ;  /* 0x3727c5ac17177421 */ /* 0x004fc80000000000 */
[----:B------:R-:W1:Y:S02]  /*0460*/  MUFU.SQRT R8, R23 ;  /* 0x0000001700087308 */ /* 0x000e640000002000 */
[C---:B-1----:R-:W-:Y:S02]  /*0470*/  FSETP.GT.AND P2, PT, R8.reuse, 8.50705917302346158658e+37, PT ;  /* 0x7e8000000800780b */ /* 0x042fe40003f44000 */
[----:B------:R-:W-:-:S11]  /*0480*/  FSETP.GEU.AND P3, PT, R8, 1.175494350822287508e-38, PT ;  /* 0x008000000800780b */ /* 0x000fd60003f6e000 */
[----:B------:R-:W-:-:S04]  /*0490*/  @P2 FMUL R8, R8, 0.25 ;  /* 0x3e80000008082820 */ /* 0x000fc80000400000 */
[----:B------:R-:W-:-:S06]  /*04a0*/  @!P3 FMUL R8, R8, 16777216 ;  /* 0x4b8000000808b820 */ /* 0x000fcc0000400000 */
[----:B------:R-:W1:Y:S01]  /*04b0*/  MUFU.RCP R8, R8 ;  /* 0x0000000800087308 */ /* 0x000e620000001000 */
[----:B------:R-:W-:-:S05]  /*04c0*/  FSEL R7, R7, 1, P2 ;  /* 0x3f80000007077808 */ /* 0x000fca0001000000 */
[----:B------:R-:W-:Y:S01]  /*04d0*/  @!P3 FMUL R7, R7, 16777216 ;  /* 0x4b8000000707b820 */ /* 0x000fe20000400000 */
[C---:B----4-:R-:W-:Y:S01]  /*04e0*/  FADD R5, -R27.reuse, R16 ;  /* 0x000000101b057221 */ /* 0x050fe20000000100 */
[C---:B------:R-:W-:Y:S01]  /*04f0*/  FADD R11, -R27.reuse, R20 ;  /* 0x000000141b0b7221 */ /* 0x040fe20000000100 */
[C---:B------:R-:W-:Y:S01]  /*0500*/  FADD R23, -R27.reuse, R17 ;  /* 0x000000111b177221 */ /* 0x040fe20000000100 */
[----:B-1----:R-:W-:Y:S01]  /*0510*/  FMUL R4, R8, R7 ;  /* 0x0000000708047220 */ /* 0x002fe20000400000 */
[C---:B------:R-:W-:Y:S01]  /*0520*/  FADD R7, -R27.reuse, R0 ;  /* 0x000000001b077221 */ /* 0x040fe20000000100 */
[C---:B-----5:R-:W-:Y:S01]  /*0530*/  FADD R13, -R27.reuse, R26 ;  /* 0x0000001a1b0d7221 */ /* 0x060fe20000000100 */
[C---:B------:R-:W-:Y:S01]  /*0540*/  FADD R19, -R27.reuse, R28 ;  /* 0x0000001c1b137221 */ /* 0x040fe20000000100 */
[C---:B------:R-:W-:Y:S01]  /*0550*/  FMUL R23, R4.reuse, R23 ;  /* 0x0000001704177220 */ /* 0x040fe20000400000 */
[C---:B------:R-:W-:Y:S01]  /*0560*/  FMUL R7, R4.reuse, R7 ;  /* 0x0000000704077220 */ /* 0x040fe20000400000 */
[C---:B------:R-:W-:Y:S01]  /*0570*/  FADD R17, -R27.reuse, R25 ;  /* 0x000000191b117221 */ /* 0x040fe20000000100 */
[C---:B------:R-:W-:Y:S01]  /*0580*/  FMUL R25, R4.reuse, R11 ;  /* 0x0000000b04197220 */ /* 0x040fe20000400000 */
[C---:B------:R-:W-:Y:S01]  /*0590*/  FMUL R5, R4.reuse, R5 ;  /* 0x0000000504057220 */ /* 0x040fe20000400000 */
[----:B------:R-:W-:Y:S01]  /*05a0*/  FADD R27, -R27, R24 ;  /* 0x000000181b1b7221 */ /* 0x000fe20000000100 */
[C---:B------:R-:W-:Y:S01]  /*05b0*/  FMUL R13, R4.reuse, R13 ;  /* 0x0000000d040d7220 */ /* 0x040fe20000400000 */
[C---:B------:R-:W-:Y:S01]  /*05c0*/  FMUL R17, R4.reuse, R17 ;  /* 0x0000001104117220 */ /* 0x040fe20000400000 */
[C---:B------:R-:W-:Y:S01]  /*05d0*/  FMUL R19, R4.reuse, R19 ;  /* 0x0000001304137220 */ /* 0x040fe20000400000 */
[----:B------:R-:W-:Y:S01]  /*05e0*/  FMUL R27, R4, R27 ;  /* 0x0000001b041b7220 */ /* 0x000fe20000400000 */
[-CC-:B------:R-:W-:Y:S01]  /*05f0*/  FFMA R23, R23, R15.reuse, R14.reuse ;  /* 0x0000000f17177223 */ /* 0x180fe2000000000e */
[-CC-:B------:R-:W-:Y:S01]  /*0600*/  FFMA R25, R25, R15.reuse, R14.reuse ;  /* 0x0000000f19197223 */ /* 0x180fe2000000000e */
[-CC-:B------:R-:W-:Y:S01]  /*0610*/  FFMA R0, R7, R15.reuse, R14.reuse ;  /* 0x0000000f07007223 */ /* 0x180fe2000000000e */
[----:B------:R-:W-:-:S02]  /*0620*/  FFMA R4, R5, R15, R14 ;  /* 0x0000000f05047223 */ /* 0x000fc4000000000e */
[----:B------:R-:W-:Y:S02]  /*0630*/  FSETP.GEU.AND P2, PT, R23, RZ, PT ;  /* 0x000000ff1700720b */ /* 0x000fe40003f4e000 */
[----:B------:R-:W-:Y:S02]  /*0640*/  FSETP.GEU.AND P3, PT, R25, RZ, PT ;  /* 0x000000ff1900720b */ /* 0x000fe40003f6e000 */
[----:B------:R-:W-:Y:S02]  /*0650*/  FSETP.GEU.AND P4, PT, R0, RZ, PT ;  /* 0x000000ff0000720b */ /* 0x000fe40003f8e000 */
[----:B------:R-:W-:Y:S01]  /*0660*/  FSETP.GEU.AND P5, PT, R4, RZ, PT ;  /* 0x000000ff0400720b */ /* 0x000fe20003fae000 */
[----:B0-----:R-:W-:Y:S01]  /*0670*/  IMAD.WIDE R10, R21, 0x4, R2 ;  /* 0x00000004150a7825 */ /* 0x001fe200078e0202 */
[----:B------:R-:W-:-:S03]  /*0680*/  SEL R7, R23, RZ, P2 ;  /* 0x000000ff17077207 */ /* 0x000fc60001000000 */
[-CC-:B------:R-:W-:Y:S01]  /*0690*/  FFMA R13, R13, R15.reuse, R14.reuse ;  /* 0x0000000f0d0d7223 */ /* 0x180fe2000000000e */
[----:B------:R-:W-:Y:S02]  /*06a0*/  SEL R6, R25, RZ, P3 ;  /* 0x000000ff19067207 */ /* 0x000fe40001800000 */
[----:B------:R-:W-:Y:S02]  /*06b0*/  SEL R5, R0, RZ, P4 ;  /* 0x000000ff00057207 */ /* 0x000fe40002000000 */
[----:B------:R-:W-:Y:S01]  /*06c0*/  SEL R4, R4, RZ, P5 ;  /* 0x000000ff04047207 */ /* 0x000fe20002800000 */
[-CC-:B------:R-:W-:Y:S01]  /*06d0*/  FFMA R27, R27, R15.reuse, R14.reuse ;  /* 0x0000000f1b1b7223 */ /* 0x180fe2000000000e */
[-CC-:B------:R-:W-:Y:S01]  /*06e0*/  FFMA R17, R17, R15.reuse, R14.reuse ;  /* 0x0000000f11117223 */ /* 0x180fe2000000000e */
[----:B------:R-:W-:Y:S02]  /*06f0*/  FFMA R19, R19, R15, R14 ;  /* 0x0000000f13137223 */ /* 0x000fe4000000000e */
[----:B------:R0:W-:Y:S01]  /*0700*/  @P1 STG.E.128 desc[UR4][R10.64], R4 ;  /* 0x000000040a001986 */ /* 0x0001e2000c101d04 */
[----:B------:R-:W-:-:S02]  /*0710*/  FSETP.GEU.AND P1, PT, R13, RZ, PT ;  /* 0x000000ff0d00720b */ /* 0x000fc40003f2e000 */
[----:B------:R-:W-:Y:S02]  /*0720*/  FSETP.GEU.AND P2, PT, R17, RZ, PT ;  /* 0x000000ff1100720b */ /* 0x000fe40003f4e000 */
[----:B------:R-:W-:Y:S02]  /*0730*/  FSETP.GEU.AND P3, PT, R19, RZ, PT ;  /* 0x000000ff1300720b */ /* 0x000fe40003f6e000 */
[----:B------:R-:W-:Y:S01]  /*0740*/  FSETP.GEU.AND P4, PT, R27, RZ, PT ;  /* 0x000000ff1b00720b */ /* 0x000fe20003f8e000 */
[----:B------:R-:W-:Y:S01]  /*0750*/  IMAD.WIDE R2, R9, 0x4, R2 ;  /* 0x0000000409027825 */ /* 0x000fe200078e0202 */
[----:B------:R-:W-:Y:S02]  /*0760*/  SEL R15, R13, RZ, P1 ;  /* 0x000000ff0d0f7207 */ /* 0x000fe40000800000 */
[----:B------:R-:W-:Y:S02]  /*0770*/  SEL R14, R17, RZ, P2 ;  /* 0x000000ff110e7207 */ /* 0x000fe40001000000 */
[----:B------:R-:W-:-:S02]  /*0780*/  SEL R13, R19, RZ, P3 ;  /* 0x000000ff130d7207 */ /* 0x000fc40001800000 */
[----:B------:R-:W-:Y:S01]  /*0790*/  SEL R12, R27, RZ, P4 ;  /* 0x000000ff1b0c7207 */ /* 0x000fe20002000000 */
[----:B0-----:R-:W-:Y:S06]  /*07a0*/  @!P0 EXIT ;  /* 0x000000000000894d */ /* 0x001fec0003800000 */
[----:B------:R-:W-:Y:S01]  /*07b0*/  STG.E.128 desc[UR4][R2.64], R12 ;  /* 0x0000000c02007986 */ /* 0x000fe2000c101d04 */
[----:B------:R-:W-:Y:S05]  /*07c0*/  EXIT ;  /* 0x000000000000794d */ /* 0x000fea0003800000 */
.L_x_0:
[----:B------:R-:W-:-:S00]  /*07d0*/  BRA `(.L_x_0) ;  /* 0xfffffffc00fc7947 */ /* 0x000fc0000383ffff */
[----:B------:R-:W-:-:S00]  /*07e0*/  NOP ;  /* 0x0000000000007918 */ /* 0x000fc00000000000 */
        /* <DEDUP_REMOVED lines=9> */
.L_x_1:


//--------------------- .nv.global.init           --------------------------
	.section	.nv.global.init,"aw",@progbits
.nv.global.init:
	.type		_$_str,@object
	.size		_$_str,(_$_str_$_2 - _$_str)
_$_str:
        /*0000*/ 	.byte	0x5f, 0x5f, 0x43, 0x55, 0x44, 0x41, 0x5f, 0x46, 0x54, 0x5a, 0x00
	.type		_$_str_$_2,@object
	.size		_$_str_$_2,(.L_1 - _$_str_$_2)
_$_str_$_2:
        /*000b*/ 	.byte	0x5f, 0x5f, 0x43, 0x55, 0x44, 0x41, 0x5f, 0x50, 0x52, 0x45, 0x43, 0x5f, 0x53, 0x51, 0x52, 0x54
        /*001b*/ 	.byte	0x00
.L_1:


//--------------------- .nv.constant0.triton_poi_fused__native_batch_norm_legit_no_training_relu_10 --------------------------
	.section	.nv.constant0.triton_poi_fused__native_batch_norm_legit_no_training_relu_10,"a",@progbits
	.sectionflags	@""
	.align	4
.nv.constant0.triton_poi_fused__native_batch_norm_legit_no_training_relu_10:
	.zero		584
